//
// Generated by NVIDIA NVVM Compiler
//
// Compiler Build ID: CL-36424714
// Cuda compilation tools, release 13.0, V13.0.88
// Based on NVVM 20.0.0
//

.version 9.0
.target sm_100
.address_size 64

	// .globl	_Z10hello_cudav
.extern .func  (.param .b32 func_retval0) vprintf
(
	.param .b64 vprintf_param_0,
	.param .b64 vprintf_param_1
)
;
.global .align 1 .b8 $str[18] = {72, 101, 108, 108, 111, 32, 67, 117, 100, 97, 32, 119, 111, 114, 108, 100, 10};

.visible .entry _Z10hello_cudav()
{
	.reg .b32 	%r<3>;
	.reg .b64 	%rd<3>;

	mov.u64 	%rd1, $str;
	cvta.global.u64 	%rd2, %rd1;
	{ // callseq 0, 0
	.param .b64 param0;
	st.param.b64 	[param0], %rd2;
	.param .b64 param1;
	st.param.b64 	[param1], 0;
	.param .b32 retval0;
	call.uni (retval0), 
	vprintf, 
	(
	param0, 
	param1
	);
	ld.param.b32 	%r1, [retval0];
	} // callseq 0
	ret;

}


// ===== COMPILED SASS (sm_100) =====

	.target	sm_100

	.elftype	@"ET_EXEC"


//--------------------- .note.nv.tkinfo           --------------------------
	.section	.note.nv.tkinfo,"",@"SHT_NOTE"
	.sectionflags	@"SHF_NOTE_NV_TKINFO"
	.tkinfo
        /*0018*/ 	.word	0x00000002
        /*0030*/ 	.string	""
        /*0030*/ 	.string	"ptxas"
        /*0030*/ 	.string	"Cuda compilation tools, release 13.0, V13.0.88"
        /*0030*/ 	.string	"Build cuda_13.0.r13.0/compiler.36424714_0"
        /*0030*/ 	.string	"-arch sm_100 -m 64 "



//--------------------- .note.nv.cuinfo           --------------------------
	.section	.note.nv.cuinfo,"",@"SHT_NOTE"
	.sectionflags	@"SHF_NOTE_NV_CUINFO"
        /*0018*/ 	.short	0x0002
        /*001a*/ 	.short	0x0064
        /*001c*/ 	.short	0x0082
	.zero		2


//--------------------- .nv.info                  --------------------------
	.section	.nv.info,"",@"SHT_CUDA_INFO"
	.align	4


	//----- nvinfo : EIATTR_REGCOUNT
	.align		4
        /*0000*/ 	.byte	0x04, 0x2f
        /*0002*/ 	.short	(.L_2 - .L_1)
	.align		4
.L_1:
        /*0004*/ 	.word	index@(_Z10hello_cudav)
        /*0008*/ 	.word	0x00000018


	//----- nvinfo : EIATTR_FRAME_SIZE
	.align		4
.L_2:
        /*000c*/ 	.byte	0x04, 0x11
        /*000e*/ 	.short	(.L_4 - .L_3)
	.align		4
.L_3:
        /*0010*/ 	.word	index@(_Z10hello_cudav)
        /*0014*/ 	.word	0x00000000


	//----- nvinfo : EIATTR_MIN_STACK_SIZE
	.align		4
.L_4:
        /*0018*/ 	.byte	0x04, 0x12
        /*001a*/ 	.short	(.L_6 - .L_5)
	.align		4
.L_5:
        /*001c*/ 	.word	index@(_Z10hello_cudav)
        /*0020*/ 	.word	0x00000000
.L_6:


//--------------------- .nv.compat                --------------------------
	.section	.nv.compat,"",@"SHT_CUDA_COMPAT_INFO"
	.align	4
        /*0000*/ 	.byte	0x02, 0x09, 0x00, 0x00, 0x02, 0x02, 0x01, 0x00, 0x02, 0x05, 0x05, 0x00, 0x03, 0x07, 0x01, 0x01
        /*0010*/ 	.byte	0x02, 0x03, 0x00, 0x00, 0x02, 0x06, 0x01, 0x00, 0x04, 0x0b, 0x08, 0x00, 0x09, 0x00, 0x00, 0x00
        /*0020*/ 	.byte	0x00, 0x00, 0x00, 0x00


//--------------------- .nv.info._Z10hello_cudav  --------------------------
	.section	.nv.info._Z10hello_cudav,"",@"SHT_CUDA_INFO"
	.sectionflags	@""
	.align	4


	//----- nvinfo : EIATTR_CUDA_API_VERSION
	.align		4
        /*0000*/ 	.byte	0x04, 0x37
        /*0002*/ 	.short	(.L_8 - .L_7)
.L_7:
        /*0004*/ 	.word	0x00000082


	//----- nvinfo : EIATTR_SPARSE_MMA_MASK
	.align		4
.L_8:
        /*0008*/ 	.byte	0x03, 0x50
        /*000a*/ 	.short	0x0000


	//----- nvinfo : EIATTR_MAXREG_COUNT
	.align		4
        /*000c*/ 	.byte	0x03, 0x1b
        /*000e*/ 	.short	0x00ff


	//----- nvinfo : EIATTR_EXTERNS
	.align		4
        /*0010*/ 	.byte	0x04, 0x0f
        /*0012*/ 	.short	(.L_10 - .L_9)


	//   ....[0]....
	.align		4
.L_9:
        /*0014*/ 	.word	index@(vprintf)


	//----- nvinfo : EIATTR_MERCURY_ISA_VERSION
	.align		4
.L_10:
        /*0018*/ 	.byte	0x03, 0x5f
        /*001a*/ 	.short	0x0101


	//----- nvinfo : EIATTR_VRC_CTA_INIT_COUNT
	.align		4
        /*001c*/ 	.byte	0x02, 0x4a
	.zero		1
	.zero		1


	//----- nvinfo : EIATTR_SYSCALL_OFFSETS
	.align		4
        /*0020*/ 	.byte	0x04, 0x46
        /*0022*/ 	.short	(.L_12 - .L_11)


	//   ....[0]....
.L_11:
        /*0024*/ 	.word	0x00000080


	//----- nvinfo : EIATTR_EXIT_INSTR_OFFSETS
	.align		4
.L_12:
        /*0028*/ 	.byte	0x04, 0x1c
        /*002a*/ 	.short	(.L_14 - .L_13)


	//   ....[0]....
.L_13:
        /*002c*/ 	.word	0x00000090


	//----- nvinfo : EIATTR_SW_WAR
	.align		4
.L_14:
        /*0030*/ 	.byte	0x04, 0x36
        /*0032*/ 	.short	(.L_16 - .L_15)
.L_15:
        /*0034*/ 	.word	0x00000008
.L_16:


//--------------------- .nv.callgraph             --------------------------
	.section	.nv.callgraph,"",@"SHT_CUDA_CALLGRAPH"
	.align	4
	.sectionentsize	8
	.align		4
        /*0000*/ 	.word	0x00000000
	.align		4
        /*0004*/ 	.word	0xffffffff
	.align		4
        /*0008*/ 	.word	index@(_Z10hello_cudav)
	.align		4
        /*000c*/ 	.word	index@(vprintf)
	.align		4
        /*0010*/ 	.word	0x00000000
	.align		4
        /*0014*/ 	.word	0xfffffffe
	.align		4
        /*0018*/ 	.word	0x00000000
	.align		4
        /*001c*/ 	.word	0xfffffffd
	.align		4
        /*0020*/ 	.word	0x00000000
	.align		4
        /*0024*/ 	.word	0xfffffffc


//--------------------- .nv.constant4             --------------------------
	.section	.nv.constant4,"a",@progbits
	.align	8
	.align		8
.nv.constant4:
        /*0000*/ 	.dword	vprintf
	.align		8
        /*0008*/ 	.dword	$str


//--------------------- .text._Z10hello_cudav     --------------------------
	.section	.text._Z10hello_cudav,"ax",@progbits
	.align	128
        .global         _Z10hello_cudav
        .type           _Z10hello_cudav,@function
        .size           _Z10hello_cudav,(.L_x_2 - _Z10hello_cudav)
        .other          _Z10hello_cudav,@"STO_CUDA_ENTRY STV_DEFAULT"
_Z10hello_cudav:
.text._Z10hello_cudav:
[----:B------:R-:W0:Y:S01]  /*0000*/  LDC R1, c[0x0][0x37c] ;  /* 0x0000df00ff017b82 */ /* 0x000e220000000800 */
[----:B------:R-:W-:Y:S01]  /*0010*/  MOV R0, 0x0 ;  /* 0x0000000000007802 */ /* 0x000fe20000000f00 */
[----:B------:R-:W1:Y:S01]  /*0020*/  LDCU.64 UR4, c[0x4][0x8] ;  /* 0x01000100ff0477ac */ /* 0x000e620008000a00 */
[----:B------:R-:W-:-:S05]  /*0030*/  CS2R R6, SRZ ;  /* 0x0000000000067805 */ /* 0x000fca000001ff00 */
[----:B------:R2:W3:Y:S01]  /*0040*/  LDC.64 R2, c[0x4][R0] ;  /* 0x0100000000027b82 */ /* 0x0004e20000000a00 */
[----:B-1----:R-:W-:Y:S02]  /*0050*/  IMAD.U32 R4, RZ, RZ, UR4 ;  /* 0x00000004ff047e24 */ /* 0x002fe4000f8e00ff */
[----:B--2---:R-:W-:-:S07]  /*0060*/  IMAD.U32 R5, RZ, RZ, UR5 ;  /* 0x00000005ff057e24 */ /* 0x004fce000f8e00ff */
[----:B------:R-:W-:-:S07]  /*0070*/  LEPC R20, `(.L_x_0) ;  /* 0x000000001014794e */ /* 0x000fce0000000000 */
[----:B0--3--:R-:W-:Y:S05]  /*0080*/  CALL.ABS.NOINC R2 ;  /* 0x0000000002007343 */ /* 0x009fea0003c00000 */
.L_x_0:
[----:B------:R-:W-:Y:S05]  /*0090*/  EXIT ;  /* 0x000000000000794d */ /* 0x000fea0003800000 */
.L_x_1:
[----:B------:R-:W-:-:S00]  /*00a0*/  BRA `(.L_x_1) ;  /* 0xfffffffc00fc7947 */ /* 0x000fc0000383ffff */
[----:B------:R-:W-:-:S00]  /*00b0*/  NOP ;  /* 0x0000000000007918 */ /* 0x000fc00000000000 */
        /* <DEDUP_REMOVED lines=12> */
.L_x_2:


//--------------------- .nv.global.init           --------------------------
	.section	.nv.global.init,"aw",@progbits
.nv.global.init:
	.type		$str,@object
	.size		$str,(.L_0 - $str)
$str:
        /*0000*/ 	.byte	0x48, 0x65, 0x6c, 0x6c, 0x6f, 0x20, 0x43, 0x75, 0x64, 0x61, 0x20, 0x77, 0x6f, 0x72, 0x6c, 0x64
        /*0010*/ 	.byte	0x0a, 0x00
.L_0:


//--------------------- .nv.shared.reserved.0     --------------------------
	.section	.nv.shared.reserved.0,"aw",@nobits
	.weak		__nv_reservedSMEM_offset_0_alias
	.size		__nv_reservedSMEM_offset_0_alias, 0, 64
	.other		__nv_reservedSMEM_offset_0_alias,@"STO_CUDA_RESERVED_SHARED STV_DEFAULT"
__nv_reservedSMEM_offset_0_alias:
	.zero		0
	.zero		64


//--------------------- .nv.constant0._Z10hello_cudav --------------------------
	.section	.nv.constant0._Z10hello_cudav,"a",@progbits
	.sectionflags	@""
	.align	4
.nv.constant0._Z10hello_cudav:
	.zero		896


//--------------------- SYMBOLS --------------------------

	.type		.nv.reservedSmem.offset0,@object
	.size		.nv.reservedSmem.offset0,0x4
	.type		vprintf,@function
